//
// Generated by NVIDIA NVVM Compiler
//
// Compiler Build ID: CL-36424714
// Cuda compilation tools, release 13.0, V13.0.88
// Based on NVVM 20.0.0
//

.version 9.0
.target sm_100
.address_size 64

	// .globl	_Z10device_addPiS_S_

.visible .entry _Z10device_addPiS_S_(
	.param .u64 .ptr .align 1 _Z10device_addPiS_S__param_0,
	.param .u64 .ptr .align 1 _Z10device_addPiS_S__param_1,
	.param .u64 .ptr .align 1 _Z10device_addPiS_S__param_2
)
{
	.reg .b32 	%r<8>;
	.reg .b64 	%rd<11>;

	ld.param.u64 	%rd1, [_Z10device_addPiS_S__param_0];
	ld.param.u64 	%rd2, [_Z10device_addPiS_S__param_1];
	ld.param.u64 	%rd3, [_Z10device_addPiS_S__param_2];
	cvta.to.global.u64 	%rd4, %rd3;
	cvta.to.global.u64 	%rd5, %rd2;
	cvta.to.global.u64 	%rd6, %rd1;
	mov.u32 	%r1, %tid.x;
	mov.u32 	%r2, %ctaid.x;
	mov.u32 	%r3, %ntid.x;
	mad.lo.s32 	%r4, %r2, %r3, %r1;
	mul.wide.s32 	%rd7, %r4, 4;
	add.s64 	%rd8, %rd6, %rd7;
	ld.global.u32 	%r5, [%rd8];
	add.s64 	%rd9, %rd5, %rd7;
	ld.global.u32 	%r6, [%rd9];
	add.s32 	%r7, %r6, %r5;
	add.s64 	%rd10, %rd4, %rd7;
	st.global.u32 	[%rd10], %r7;
	ret;

}


// ===== COMPILED SASS (sm_100) =====

	.target	sm_100

	.elftype	@"ET_EXEC"


//--------------------- .note.nv.tkinfo           --------------------------
	.section	.note.nv.tkinfo,"",@"SHT_NOTE"
	.sectionflags	@"SHF_NOTE_NV_TKINFO"
	.tkinfo
        /*0018*/ 	.word	0x00000002
        /*0030*/ 	.string	""
        /*0030*/ 	.string	"ptxas"
        /*0030*/ 	.string	"Cuda compilation tools, release 13.0, V13.0.88"
        /*0030*/ 	.string	"Build cuda_13.0.r13.0/compiler.36424714_0"
        /*0030*/ 	.string	"-arch sm_100 -m 64 "



//--------------------- .note.nv.cuinfo           --------------------------
	.section	.note.nv.cuinfo,"",@"SHT_NOTE"
	.sectionflags	@"SHF_NOTE_NV_CUINFO"
        /*0018*/ 	.short	0x0002
        /*001a*/ 	.short	0x0064
        /*001c*/ 	.short	0x0082
	.zero		2


//--------------------- .nv.info                  --------------------------
	.section	.nv.info,"",@"SHT_CUDA_INFO"
	.align	4


	//----- nvinfo : EIATTR_REGCOUNT
	.align		4
        /*0000*/ 	.byte	0x04, 0x2f
        /*0002*/ 	.short	(.L_1 - .L_0)
	.align		4
.L_0:
        /*0004*/ 	.word	index@(_Z10device_addPiS_S_)
        /*0008*/ 	.word	0x0000000c


	//----- nvinfo : EIATTR_FRAME_SIZE
	.align		4
.L_1:
        /*000c*/ 	.byte	0x04, 0x11
        /*000e*/ 	.short	(.L_3 - .L_2)
	.align		4
.L_2:
        /*0010*/ 	.word	index@(_Z10device_addPiS_S_)
        /*0014*/ 	.word	0x00000000


	//----- nvinfo : EIATTR_MIN_STACK_SIZE
	.align		4
.L_3:
        /*0018*/ 	.byte	0x04, 0x12
        /*001a*/ 	.short	(.L_5 - .L_4)
	.align		4
.L_4:
        /*001c*/ 	.word	index@(_Z10device_addPiS_S_)
        /*0020*/ 	.word	0x00000000
.L_5:


//--------------------- .nv.compat                --------------------------
	.section	.nv.compat,"",@"SHT_CUDA_COMPAT_INFO"
	.align	4
        /*0000*/ 	.byte	0x02, 0x09, 0x00, 0x00, 0x02, 0x02, 0x01, 0x00, 0x02, 0x05, 0x05, 0x00, 0x03, 0x07, 0x01, 0x01
        /*0010*/ 	.byte	0x02, 0x03, 0x00, 0x00, 0x02, 0x06, 0x01, 0x00, 0x04, 0x0b, 0x08, 0x00, 0x09, 0x00, 0x00, 0x00
        /*0020*/ 	.byte	0x00, 0x00, 0x00, 0x00


//--------------------- .nv.info._Z10device_addPiS_S_ --------------------------
	.section	.nv.info._Z10device_addPiS_S_,"",@"SHT_CUDA_INFO"
	.sectionflags	@""
	.align	4


	//----- nvinfo : EIATTR_CUDA_API_VERSION
	.align		4
        /*0000*/ 	.byte	0x04, 0x37
        /*0002*/ 	.short	(.L_7 - .L_6)
.L_6:
        /*0004*/ 	.word	0x00000082


	//----- nvinfo : EIATTR_KPARAM_INFO
	.align		4
.L_7:
        /*0008*/ 	.byte	0x04, 0x17
        /*000a*/ 	.short	(.L_9 - .L_8)
.L_8:
        /*000c*/ 	.word	0x00000000
        /*0010*/ 	.short	0x0002
        /*0012*/ 	.short	0x0010
        /*0014*/ 	.byte	0x00, 0xf5, 0x21, 0x00


	//----- nvinfo : EIATTR_KPARAM_INFO
	.align		4
.L_9:
        /*0018*/ 	.byte	0x04, 0x17
        /*001a*/ 	.short	(.L_11 - .L_10)
.L_10:
        /*001c*/ 	.word	0x00000000
        /*0020*/ 	.short	0x0001
        /*0022*/ 	.short	0x0008
        /*0024*/ 	.byte	0x00, 0xf5, 0x21, 0x00


	//----- nvinfo : EIATTR_KPARAM_INFO
	.align		4
.L_11:
        /*0028*/ 	.byte	0x04, 0x17
        /*002a*/ 	.short	(.L_13 - .L_12)
.L_12:
        /*002c*/ 	.word	0x00000000
        /*0030*/ 	.short	0x0000
        /*0032*/ 	.short	0x0000
        /*0034*/ 	.byte	0x00, 0xf5, 0x21, 0x00


	//----- nvinfo : EIATTR_SPARSE_MMA_MASK
	.align		4
.L_13:
        /*0038*/ 	.byte	0x03, 0x50
        /*003a*/ 	.short	0x0000


	//----- nvinfo : EIATTR_MAXREG_COUNT
	.align		4
        /*003c*/ 	.byte	0x03, 0x1b
        /*003e*/ 	.short	0x00ff


	//----- nvinfo : EIATTR_MERCURY_ISA_VERSION
	.align		4
        /*0040*/ 	.byte	0x03, 0x5f
        /*0042*/ 	.short	0x0101


	//----- nvinfo : EIATTR_VRC_CTA_INIT_COUNT
	.align		4
        /*0044*/ 	.byte	0x02, 0x4a
	.zero		1
	.zero		1


	//----- nvinfo : EIATTR_EXIT_INSTR_OFFSETS
	.align		4
        /*0048*/ 	.byte	0x04, 0x1c
        /*004a*/ 	.short	(.L_15 - .L_14)


	//   ....[0]....
.L_14:
        /*004c*/ 	.word	0x00000100


	//----- nvinfo : EIATTR_CBANK_PARAM_SIZE
	.align		4
.L_15:
        /*0050*/ 	.byte	0x03, 0x19
        /*0052*/ 	.short	0x0018


	//----- nvinfo : EIATTR_PARAM_CBANK
	.align		4
        /*0054*/ 	.byte	0x04, 0x0a
        /*0056*/ 	.short	(.L_17 - .L_16)
	.align		4
.L_16:
        /*0058*/ 	.word	index@(.nv.constant0._Z10device_addPiS_S_)
        /*005c*/ 	.short	0x0380
        /*005e*/ 	.short	0x0018


	//----- nvinfo : EIATTR_SW_WAR
	.align		4
.L_17:
        /*0060*/ 	.byte	0x04, 0x36
        /*0062*/ 	.short	(.L_19 - .L_18)
.L_18:
        /*0064*/ 	.word	0x00000008
.L_19:


//--------------------- .nv.callgraph             --------------------------
	.section	.nv.callgraph,"",@"SHT_CUDA_CALLGRAPH"
	.align	4
	.sectionentsize	8
	.align		4
        /*0000*/ 	.word	0x00000000
	.align		4
        /*0004*/ 	.word	0xffffffff
	.align		4
        /*0008*/ 	.word	0x00000000
	.align		4
        /*000c*/ 	.word	0xfffffffe
	.align		4
        /*0010*/ 	.word	0x00000000
	.align		4
        /*0014*/ 	.word	0xfffffffd
	.align		4
        /*0018*/ 	.word	0x00000000
	.align		4
        /*001c*/ 	.word	0xfffffffc


//--------------------- .text._Z10device_addPiS_S_ --------------------------
	.section	.text._Z10device_addPiS_S_,"ax",@progbits
	.align	128
        .global         _Z10device_addPiS_S_
        .type           _Z10device_addPiS_S_,@function
        .size           _Z10device_addPiS_S_,(.L_x_1 - _Z10device_addPiS_S_)
        .other          _Z10device_addPiS_S_,@"STO_CUDA_ENTRY STV_DEFAULT"
_Z10device_addPiS_S_:
.text._Z10device_addPiS_S_:
[----:B------:R-:W-:Y:S01]  /*0000*/  LDC R1, c[0x0][0x37c] ;  /* 0x0000df00ff017b82 */ /* 0x000fe20000000800 */
[----:B------:R-:W0:Y:S07]  /*0010*/  S2R R9, SR_TID.X ;  /* 0x0000000000097919 */ /* 0x000e2e0000002100 */
[----:B------:R-:W0:Y:S01]  /*0020*/  S2UR UR6, SR_CTAID.X ;  /* 0x00000000000679c3 */ /* 0x000e220000002500 */
[----:B------:R-:W1:Y:S07]  /*0030*/  LDCU.64 UR4, c[0x0][0x358] ;  /* 0x00006b00ff0477ac */ /* 0x000e6e0008000a00 */
[----:B------:R-:W0:Y:S08]  /*0040*/  LDC R0, c[0x0][0x360] ;  /* 0x0000d800ff007b82 */ /* 0x000e300000000800 */
[----:B------:R-:W2:Y:S08]  /*0050*/  LDC.64 R2, c[0x0][0x380] ;  /* 0x0000e000ff027b82 */ /* 0x000eb00000000a00 */
[----:B------:R-:W3:Y:S01]  /*0060*/  LDC.64 R4, c[0x0][0x388] ;  /* 0x0000e200ff047b82 */ /* 0x000ee20000000a00 */
[----:B0-----:R-:W-:-:S07]  /*0070*/  IMAD R9, R0, UR6, R9 ;  /* 0x0000000600097c24 */ /* 0x001fce000f8e0209 */
[----:B------:R-:W0:Y:S01]  /*0080*/  LDC.64 R6, c[0x0][0x390] ;  /* 0x0000e400ff067b82 */ /* 0x000e220000000a00 */
[----:B--2---:R-:W-:-:S06]  /*0090*/  IMAD.WIDE R2, R9, 0x4, R2 ;  /* 0x0000000409027825 */ /* 0x004fcc00078e0202 */
[----:B-1----:R-:W2:Y:S01]  /*00a0*/  LDG.E R2, desc[UR4][R2.64] ;  /* 0x0000000402027981 */ /* 0x002ea2000c1e1900 */
[----:B---3--:R-:W-:-:S06]  /*00b0*/  IMAD.WIDE R4, R9, 0x4, R4 ;  /* 0x0000000409047825 */ /* 0x008fcc00078e0204 */
[----:B------:R-:W2:Y:S01]  /*00c0*/  LDG.E R5, desc[UR4][R4.64] ;  /* 0x0000000404057981 */ /* 0x000ea2000c1e1900 */
[----:B0-----:R-:W-:Y:S01]  /*00d0*/  IMAD.WIDE R6, R9, 0x4, R6 ;  /* 0x0000000409067825 */ /* 0x001fe200078e0206 */
[----:B--2---:R-:W-:-:S05]  /*00e0*/  IADD3 R9, PT, PT, R2, R5, RZ ;  /* 0x0000000502097210 */ /* 0x004fca0007ffe0ff */
[----:B------:R-:W-:Y:S01]  /*00f0*/  STG.E desc[UR4][R6.64], R9 ;  /* 0x0000000906007986 */ /* 0x000fe2000c101904 */
[----:B------:R-:W-:Y:S05]  /*0100*/  EXIT ;  /* 0x000000000000794d */ /* 0x000fea0003800000 */
.L_x_0:
[----:B------:R-:W-:-:S00]  /*0110*/  BRA `(.L_x_0) ;  /* 0xfffffffc00fc7947 */ /* 0x000fc0000383ffff */
[----:B------:R-:W-:-:S00]  /*0120*/  NOP ;  /* 0x0000000000007918 */ /* 0x000fc00000000000 */
        /* <DEDUP_REMOVED lines=13> */
.L_x_1:


//--------------------- .nv.shared.reserved.0     --------------------------
	.section	.nv.shared.reserved.0,"aw",@nobits
	.weak		__nv_reservedSMEM_offset_0_alias
	.size		__nv_reservedSMEM_offset_0_alias, 0, 64
	.other		__nv_reservedSMEM_offset_0_alias,@"STO_CUDA_RESERVED_SHARED STV_DEFAULT"
__nv_reservedSMEM_offset_0_alias:
	.zero		0
	.zero		64


//--------------------- .nv.constant0._Z10device_addPiS_S_ --------------------------
	.section	.nv.constant0._Z10device_addPiS_S_,"a",@progbits
	.sectionflags	@""
	.align	4
.nv.constant0._Z10device_addPiS_S_:
	.zero		920


//--------------------- SYMBOLS --------------------------

	.type		.nv.reservedSmem.offset0,@object
	.size		.nv.reservedSmem.offset0,0x4
